	.headerflags	@"EF_CUDA_TEXMODE_UNIFIED EF_CUDA_64BIT_ADDRESS EF_CUDA_ACCELERATORS EF_CUDA_SM90 EF_CUDA_VIRTUAL_SM(EF_CUDA_SM90)"
	.elftype	@"ET_EXEC"


//--------------------- .nv.info                  --------------------------
	.section	.nv.info,"",@"SHT_CUDA_INFO"
	.align	4


	//----- nvinfo : EIATTR_REGCOUNT
	.align		4
        /*0000*/ 	.byte	0x04, 0x2f
        /*0002*/ 	.short	(.L_1 - .L_0)
	.align		4
.L_0:
        /*0004*/ 	.word	index@(triton_poi_fused_add_exp_mul_sum_0)
        /*0008*/ 	.word	0x00000008


	//----- nvinfo : EIATTR_MIN_STACK_SIZE
	.align		4
.L_1:
        /*000c*/ 	.byte	0x04, 0x12
        /*000e*/ 	.short	(.L_3 - .L_2)
	.align		4
.L_2:
        /*0010*/ 	.word	index@(triton_poi_fused_add_exp_mul_sum_0)
        /*0014*/ 	.word	0x00000000


	//----- nvinfo : EIATTR_FRAME_SIZE
	.align		4
.L_3:
        /*0018*/ 	.byte	0x04, 0x11
        /*001a*/ 	.short	(.L_5 - .L_4)
	.align		4
.L_4:
        /*001c*/ 	.word	index@(triton_poi_fused_add_exp_mul_sum_0)
        /*0020*/ 	.word	0x00000000


	//----- nvinfo : EIATTR_MIN_STACK_SIZE
	.align		4
.L_5:
        /*0024*/ 	.byte	0x04, 0x12
        /*0026*/ 	.short	(.L_7 - .L_6)
	.align		4
.L_6:
        /*0028*/ 	.word	index@(triton_poi_fused_add_exp_mul_sum_0)
        /*002c*/ 	.word	0x00000000
.L_7:


//--------------------- .nv.info.triton_poi_fused_add_exp_mul_sum_0 --------------------------
	.section	.nv.info.triton_poi_fused_add_exp_mul_sum_0,"",@"SHT_CUDA_INFO"
	.sectionflags	@""
	.align	4


	//----- nvinfo : EIATTR_CUDA_API_VERSION
	.align		4
        /*0000*/ 	.byte	0x04, 0x37
        /*0002*/ 	.short	(.L_9 - .L_8)
.L_8:
        /*0004*/ 	.word	0x0000007c


	//----- nvinfo : EIATTR_KPARAM_INFO
	.align		4
.L_9:
        /*0008*/ 	.byte	0x04, 0x17
        /*000a*/ 	.short	(.L_11 - .L_10)
.L_10:
        /*000c*/ 	.word	0x00000000
        /*0010*/ 	.short	0x0001
        /*0012*/ 	.short	0x0008
        /*0014*/ 	.byte	0x00, 0xf0, 0x11, 0x00


	//----- nvinfo : EIATTR_KPARAM_INFO
	.align		4
.L_11:
        /*0018*/ 	.byte	0x04, 0x17
        /*001a*/ 	.short	(.L_13 - .L_12)
.L_12:
        /*001c*/ 	.word	0x00000000
        /*0020*/ 	.short	0x0000
        /*0022*/ 	.short	0x0000
        /*0024*/ 	.byte	0x00, 0xf4, 0x21, 0x00


	//----- nvinfo : EIATTR_SPARSE_MMA_MASK
	.align		4
.L_13:
        /*0028*/ 	.byte	0x03, 0x50
        /*002a*/ 	.short	0x0000


	//----- nvinfo : EIATTR_MAXREG_COUNT
	.align		4
        /*002c*/ 	.byte	0x03, 0x1b
        /*002e*/ 	.short	0x00ff


	//----- nvinfo : EIATTR_EXIT_INSTR_OFFSETS
	.align		4
        /*0030*/ 	.byte	0x04, 0x1c
        /*0032*/ 	.short	(.L_15 - .L_14)


	//   ....[0]....
.L_14:
        /*0034*/ 	.word	0x00000090


	//   ....[1]....
        /*0038*/ 	.word	0x000000d0


	//----- nvinfo : EIATTR_REQNTID
	.align		4
.L_15:
        /*003c*/ 	.byte	0x04, 0x10
        /*003e*/ 	.short	(.L_17 - .L_16)
.L_16:
        /*0040*/ 	.word	0x00000020
        /*0044*/ 	.word	0x00000001
        /*0048*/ 	.word	0x00000001


	//----- nvinfo : EIATTR_CBANK_PARAM_SIZE
	.align		4
.L_17:
        /*004c*/ 	.byte	0x03, 0x19
        /*004e*/ 	.short	0x000c


	//----- nvinfo : EIATTR_PARAM_CBANK
	.align		4
        /*0050*/ 	.byte	0x04, 0x0a
        /*0052*/ 	.short	(.L_19 - .L_18)
	.align		4
.L_18:
        /*0054*/ 	.word	index@(.nv.constant0.triton_poi_fused_add_exp_mul_sum_0)
        /*0058*/ 	.short	0x0210
        /*005a*/ 	.short	0x000c


	//----- nvinfo : EIATTR_SW_WAR
	.align		4
.L_19:
        /*005c*/ 	.byte	0x04, 0x36
        /*005e*/ 	.short	(.L_21 - .L_20)
.L_20:
        /*0060*/ 	.word	0x00000008
.L_21:


//--------------------- .nv.callgraph             --------------------------
	.section	.nv.callgraph,"",@"SHT_CUDA_CALLGRAPH"
	.align	4
	.sectionentsize	8
	.align		4
        /*0000*/ 	.word	0x00000000
	.align		4
        /*0004*/ 	.word	0xffffffff
	.align		4
        /*0008*/ 	.word	0x00000000
	.align		4
        /*000c*/ 	.word	0xfffffffe
	.align		4
        /*0010*/ 	.word	0x00000000
	.align		4
        /*0014*/ 	.word	0xfffffffd
	.align		4
        /*0018*/ 	.word	0x00000000
	.align		4
        /*001c*/ 	.word	0xfffffffc


//--------------------- .text.triton_poi_fused_add_exp_mul_sum_0 --------------------------
	.section	.text.triton_poi_fused_add_exp_mul_sum_0,"ax",@progbits
	.align	128
        .global         triton_poi_fused_add_exp_mul_sum_0
        .type           triton_poi_fused_add_exp_mul_sum_0,@function
        .size           triton_poi_fused_add_exp_mul_sum_0,(.L_x_1 - triton_poi_fused_add_exp_mul_sum_0)
        .other          triton_poi_fused_add_exp_mul_sum_0,@"STO_CUDA_ENTRY STV_DEFAULT"
triton_poi_fused_add_exp_mul_sum_0:
.text.triton_poi_fused_add_exp_mul_sum_0:
[----:B------:R-:W0:Y:S02]  /*0000*/  LDC R1, c[0x0][0x28] ;  /* 0x00000a00ff017b82 */ /* 0x000e240000000800 */
[----:B------:R-:W1:Y:S01]  /*0010*/  S2R R4, SR_TID.X ;  /* 0x0000000000047919 */ /* 0x000e620000002100 */
[----:B------:R-:W2:Y:S01]  /*0020*/  LDC.64 R2, c[0x0][0x210] ;  /* 0x00008400ff027b82 */ /* 0x000ea20000000a00 */
[----:B------:R-:W3:Y:S01]  /*0030*/  S2R R5, SR_CTAID.X ;  /* 0x0000000000057919 */ /* 0x000ee20000002500 */
[C---:B-1----:R-:W-:Y:S02]  /*0040*/  LOP3.LUT R0, R4.reuse, 0x3, RZ, 0xc0, !PT ;  /* 0x0000000304007812 */ /* 0x042fe400078ec0ff */
[----:B------:R-:W-:-:S03]  /*0050*/  LOP3.LUT P0, RZ, R4, 0x1c, RZ, 0xc0, !PT ;  /* 0x0000001c04ff7812 */ /* 0x000fc6000780c0ff */
[----:B---3--:R-:W-:-:S04]  /*0060*/  IMAD R5, R5, 0x4, R0 ;  /* 0x0000000405057824 */ /* 0x008fc800078e0200 */
[C---:B--2---:R-:W-:Y:S01]  /*0070*/  IMAD.WIDE R2, R5.reuse, 0x4, R2 ;  /* 0x0000000405027825 */ /* 0x044fe200078e0202 */
[----:B------:R-:W-:-:S13]  /*0080*/  ISETP.LT.AND P0, PT, R5, 0x4, !P0 ;  /* 0x000000040500780c */ /* 0x000fda0004701270 */
[----:B------:R-:W-:Y:S05]  /*0090*/  @!P0 EXIT ;  /* 0x000000000000894d */ /* 0x000fea0003800000 */
[----:B------:R-:W-:Y:S01]  /*00a0*/  IMAD.MOV.U32 R5, RZ, RZ, 0x38d1b717 ;  /* 0x38d1b717ff057424 */ /* 0x000fe200078e00ff */
[----:B------:R-:W-:-:S04]  /*00b0*/  ULDC.64 UR4, c[0x0][0x208] ;  /* 0x0000820000047ab9 */ /* 0x000fc80000000a00 */
[----:B------:R-:W-:Y:S01]  /*00c0*/  STG.E desc[UR4][R2.64], R5 ;  /* 0x0000000502007986 */ /* 0x000fe2000c101904 */
[----:B------:R-:W-:Y:S05]  /*00d0*/  EXIT ;  /* 0x000000000000794d */ /* 0x000fea0003800000 */
.L_x_0:
[----:B------:R-:W-:-:S00]  /*00e0*/  BRA `(.L_x_0) ;  /* 0xfffffffc00fc7947 */ /* 0x000fc0000383ffff */
[----:B------:R-:W-:-:S00]  /*00f0*/  NOP ;  /* 0x0000000000007918 */ /* 0x000fc00000000000 */
        /* <DEDUP_REMOVED lines=8> */
.L_x_1:


//--------------------- .nv.constant0.triton_poi_fused_add_exp_mul_sum_0 --------------------------
	.section	.nv.constant0.triton_poi_fused_add_exp_mul_sum_0,"a",@progbits
	.sectionflags	@""
	.align	4
.nv.constant0.triton_poi_fused_add_exp_mul_sum_0:
	.zero		540
